//
// Generated by NVIDIA NVVM Compiler
//
// Compiler Build ID: CL-36424714
// Cuda compilation tools, release 13.0, V13.0.88
// Based on NVVM 20.0.0
//

.version 9.0
.target sm_100
.address_size 64

	// .globl	_Z9MatrixMulPxS_S_xxx
// _ZZ9MatrixMulPxS_S_xxxE2sA has been demoted
// _ZZ9MatrixMulPxS_S_xxxE2sB has been demoted

.visible .entry _Z9MatrixMulPxS_S_xxx(
	.param .u64 .ptr .align 1 _Z9MatrixMulPxS_S_xxx_param_0,
	.param .u64 .ptr .align 1 _Z9MatrixMulPxS_S_xxx_param_1,
	.param .u64 .ptr .align 1 _Z9MatrixMulPxS_S_xxx_param_2,
	.param .u64 _Z9MatrixMulPxS_S_xxx_param_3,
	.param .u64 _Z9MatrixMulPxS_S_xxx_param_4,
	.param .u64 _Z9MatrixMulPxS_S_xxx_param_5
)
{
	.reg .pred 	%p<10>;
	.reg .b32 	%r<30>;
	.reg .b64 	%rd<149>;
	// demoted variable
	.shared .align 8 .b8 _ZZ9MatrixMulPxS_S_xxxE2sA[8192];
	// demoted variable
	.shared .align 8 .b8 _ZZ9MatrixMulPxS_S_xxxE2sB[8192];
	ld.param.u64 	%rd18, [_Z9MatrixMulPxS_S_xxx_param_3];
	ld.param.u64 	%rd19, [_Z9MatrixMulPxS_S_xxx_param_4];
	ld.param.u64 	%rd20, [_Z9MatrixMulPxS_S_xxx_param_5];
	mov.u32 	%r13, %ntid.y;
	mov.u32 	%r14, %ctaid.y;
	mov.u32 	%r27, %tid.y;
	mad.lo.s32 	%r15, %r13, %r14, %r27;
	cvt.u64.u32 	%rd1, %r15;
	mov.u32 	%r16, %ntid.x;
	mov.u32 	%r17, %ctaid.x;
	mov.u32 	%r28, %tid.x;
	mad.lo.s32 	%r18, %r16, %r17, %r28;
	cvt.u64.u32 	%rd2, %r18;
	shl.b32 	%r19, %r27, 8;
	mov.u32 	%r20, _ZZ9MatrixMulPxS_S_xxxE2sA;
	add.s32 	%r3, %r20, %r19;
	shl.b32 	%r21, %r28, 3;
	add.s32 	%r4, %r3, %r21;
	mov.b64 	%rd148, 0;
	st.shared.u64 	[%r4], %rd148;
	mov.u32 	%r22, _ZZ9MatrixMulPxS_S_xxxE2sB;
	add.s32 	%r23, %r22, %r19;
	add.s32 	%r5, %r23, %r21;
	st.shared.u64 	[%r5], %rd148;
	setp.lt.s64 	%p1, %rd19, -30;
	@%p1 bra 	$L__BB0_9;
	cvt.u64.u32 	%rd23, %r28;
	mad.lo.s64 	%rd3, %rd19, %rd1, %rd23;
	add.s32 	%r6, %r22, %r21;
	add.s64 	%rd24, %rd19, -1;
	shr.s64 	%rd25, %rd24, 63;
	shr.u64 	%rd26, %rd25, 59;
	add.s64 	%rd27, %rd24, %rd26;
	shr.s64 	%rd4, %rd27, 5;
	mov.b64 	%rd144, 0;
	mov.b32 	%r29, 0;
	mov.u64 	%rd148, %rd144;
$L__BB0_2:
	setp.le.s64 	%p2, %rd18, %rd1;
	mov.b64 	%rd146, 0;
	@%p2 bra 	$L__BB0_5;
	cvt.u64.u32 	%rd30, %r28;
	setp.le.s64 	%p3, %rd19, %rd30;
	@%p3 bra 	$L__BB0_5;
	ld.param.u64 	%rd141, [_Z9MatrixMulPxS_S_xxx_param_0];
	cvt.u64.u32 	%rd31, %r29;
	add.s64 	%rd32, %rd3, %rd31;
	cvta.to.global.u64 	%rd33, %rd141;
	shl.b64 	%rd34, %rd32, 3;
	add.s64 	%rd35, %rd33, %rd34;
	ld.global.u64 	%rd146, [%rd35];
$L__BB0_5:
	setp.le.s64 	%p4, %rd20, %rd2;
	st.shared.u64 	[%r4], %rd146;
	mov.b64 	%rd147, 0;
	@%p4 bra 	$L__BB0_8;
	cvt.u64.u32 	%rd9, %r27;
	setp.le.s64 	%p5, %rd19, %rd9;
	@%p5 bra 	$L__BB0_8;
	ld.param.u64 	%rd142, [_Z9MatrixMulPxS_S_xxx_param_1];
	mad.lo.s64 	%rd38, %rd20, %rd9, %rd2;
	cvta.to.global.u64 	%rd39, %rd142;
	shl.b64 	%rd40, %rd38, 3;
	add.s64 	%rd41, %rd39, %rd40;
	ld.global.u64 	%rd147, [%rd41];
$L__BB0_8:
	st.shared.u64 	[%r5], %rd147;
	bar.sync 	0;
	ld.shared.u64 	%rd42, [%r3];
	ld.shared.u64 	%rd43, [%r6];
	mad.lo.s64 	%rd44, %rd43, %rd42, %rd148;
	ld.shared.u64 	%rd45, [%r3+8];
	ld.shared.u64 	%rd46, [%r6+256];
	mad.lo.s64 	%rd47, %rd46, %rd45, %rd44;
	ld.shared.u64 	%rd48, [%r3+16];
	ld.shared.u64 	%rd49, [%r6+512];
	mad.lo.s64 	%rd50, %rd49, %rd48, %rd47;
	ld.shared.u64 	%rd51, [%r3+24];
	ld.shared.u64 	%rd52, [%r6+768];
	mad.lo.s64 	%rd53, %rd52, %rd51, %rd50;
	ld.shared.u64 	%rd54, [%r3+32];
	ld.shared.u64 	%rd55, [%r6+1024];
	mad.lo.s64 	%rd56, %rd55, %rd54, %rd53;
	ld.shared.u64 	%rd57, [%r3+40];
	ld.shared.u64 	%rd58, [%r6+1280];
	mad.lo.s64 	%rd59, %rd58, %rd57, %rd56;
	ld.shared.u64 	%rd60, [%r3+48];
	ld.shared.u64 	%rd61, [%r6+1536];
	mad.lo.s64 	%rd62, %rd61, %rd60, %rd59;
	ld.shared.u64 	%rd63, [%r3+56];
	ld.shared.u64 	%rd64, [%r6+1792];
	mad.lo.s64 	%rd65, %rd64, %rd63, %rd62;
	ld.shared.u64 	%rd66, [%r3+64];
	ld.shared.u64 	%rd67, [%r6+2048];
	mad.lo.s64 	%rd68, %rd67, %rd66, %rd65;
	ld.shared.u64 	%rd69, [%r3+72];
	ld.shared.u64 	%rd70, [%r6+2304];
	mad.lo.s64 	%rd71, %rd70, %rd69, %rd68;
	ld.shared.u64 	%rd72, [%r3+80];
	ld.shared.u64 	%rd73, [%r6+2560];
	mad.lo.s64 	%rd74, %rd73, %rd72, %rd71;
	ld.shared.u64 	%rd75, [%r3+88];
	ld.shared.u64 	%rd76, [%r6+2816];
	mad.lo.s64 	%rd77, %rd76, %rd75, %rd74;
	ld.shared.u64 	%rd78, [%r3+96];
	ld.shared.u64 	%rd79, [%r6+3072];
	mad.lo.s64 	%rd80, %rd79, %rd78, %rd77;
	ld.shared.u64 	%rd81, [%r3+104];
	ld.shared.u64 	%rd82, [%r6+3328];
	mad.lo.s64 	%rd83, %rd82, %rd81, %rd80;
	ld.shared.u64 	%rd84, [%r3+112];
	ld.shared.u64 	%rd85, [%r6+3584];
	mad.lo.s64 	%rd86, %rd85, %rd84, %rd83;
	ld.shared.u64 	%rd87, [%r3+120];
	ld.shared.u64 	%rd88, [%r6+3840];
	mad.lo.s64 	%rd89, %rd88, %rd87, %rd86;
	ld.shared.u64 	%rd90, [%r3+128];
	ld.shared.u64 	%rd91, [%r6+4096];
	mad.lo.s64 	%rd92, %rd91, %rd90, %rd89;
	ld.shared.u64 	%rd93, [%r3+136];
	ld.shared.u64 	%rd94, [%r6+4352];
	mad.lo.s64 	%rd95, %rd94, %rd93, %rd92;
	ld.shared.u64 	%rd96, [%r3+144];
	ld.shared.u64 	%rd97, [%r6+4608];
	mad.lo.s64 	%rd98, %rd97, %rd96, %rd95;
	ld.shared.u64 	%rd99, [%r3+152];
	ld.shared.u64 	%rd100, [%r6+4864];
	mad.lo.s64 	%rd101, %rd100, %rd99, %rd98;
	ld.shared.u64 	%rd102, [%r3+160];
	ld.shared.u64 	%rd103, [%r6+5120];
	mad.lo.s64 	%rd104, %rd103, %rd102, %rd101;
	ld.shared.u64 	%rd105, [%r3+168];
	ld.shared.u64 	%rd106, [%r6+5376];
	mad.lo.s64 	%rd107, %rd106, %rd105, %rd104;
	ld.shared.u64 	%rd108, [%r3+176];
	ld.shared.u64 	%rd109, [%r6+5632];
	mad.lo.s64 	%rd110, %rd109, %rd108, %rd107;
	ld.shared.u64 	%rd111, [%r3+184];
	ld.shared.u64 	%rd112, [%r6+5888];
	mad.lo.s64 	%rd113, %rd112, %rd111, %rd110;
	ld.shared.u64 	%rd114, [%r3+192];
	ld.shared.u64 	%rd115, [%r6+6144];
	mad.lo.s64 	%rd116, %rd115, %rd114, %rd113;
	ld.shared.u64 	%rd117, [%r3+200];
	ld.shared.u64 	%rd118, [%r6+6400];
	mad.lo.s64 	%rd119, %rd118, %rd117, %rd116;
	ld.shared.u64 	%rd120, [%r3+208];
	ld.shared.u64 	%rd121, [%r6+6656];
	mad.lo.s64 	%rd122, %rd121, %rd120, %rd119;
	ld.shared.u64 	%rd123, [%r3+216];
	ld.shared.u64 	%rd124, [%r6+6912];
	mad.lo.s64 	%rd125, %rd124, %rd123, %rd122;
	ld.shared.u64 	%rd126, [%r3+224];
	ld.shared.u64 	%rd127, [%r6+7168];
	mad.lo.s64 	%rd128, %rd127, %rd126, %rd125;
	ld.shared.u64 	%rd129, [%r3+232];
	ld.shared.u64 	%rd130, [%r6+7424];
	mad.lo.s64 	%rd131, %rd130, %rd129, %rd128;
	ld.shared.u64 	%rd132, [%r3+240];
	ld.shared.u64 	%rd133, [%r6+7680];
	mad.lo.s64 	%rd134, %rd133, %rd132, %rd131;
	ld.shared.u64 	%rd135, [%r3+248];
	ld.shared.u64 	%rd136, [%r6+7936];
	mad.lo.s64 	%rd148, %rd136, %rd135, %rd134;
	add.s64 	%rd144, %rd144, 1;
	add.s32 	%r29, %r29, 32;
	add.s32 	%r28, %r28, 32;
	add.s32 	%r27, %r27, 32;
	setp.ge.s64 	%p6, %rd4, %rd144;
	@%p6 bra 	$L__BB0_2;
$L__BB0_9:
	setp.le.s64 	%p7, %rd18, %rd1;
	setp.le.s64 	%p8, %rd20, %rd2;
	or.pred  	%p9, %p7, %p8;
	@%p9 bra 	$L__BB0_11;
	ld.param.u64 	%rd143, [_Z9MatrixMulPxS_S_xxx_param_2];
	mad.lo.s64 	%rd137, %rd20, %rd1, %rd2;
	cvta.to.global.u64 	%rd138, %rd143;
	shl.b64 	%rd139, %rd137, 3;
	add.s64 	%rd140, %rd138, %rd139;
	st.global.u64 	[%rd140], %rd148;
$L__BB0_11:
	ret;

}


// ===== COMPILED SASS (sm_100) =====

	.target	sm_100

	.elftype	@"ET_EXEC"


//--------------------- .note.nv.tkinfo           --------------------------
	.section	.note.nv.tkinfo,"",@"SHT_NOTE"
	.sectionflags	@"SHF_NOTE_NV_TKINFO"
	.tkinfo
        /*0018*/ 	.word	0x00000002
        /*0030*/ 	.string	""
        /*0030*/ 	.string	"ptxas"
        /*0030*/ 	.string	"Cuda compilation tools, release 13.0, V13.0.88"
        /*0030*/ 	.string	"Build cuda_13.0.r13.0/compiler.36424714_0"
        /*0030*/ 	.string	"-arch sm_100 -m 64 "



//--------------------- .note.nv.cuinfo           --------------------------
	.section	.note.nv.cuinfo,"",@"SHT_NOTE"
	.sectionflags	@"SHF_NOTE_NV_CUINFO"
        /*0018*/ 	.short	0x0002
        /*001a*/ 	.short	0x0064
        /*001c*/ 	.short	0x0082
	.zero		2


//--------------------- .nv.info                  --------------------------
	.section	.nv.info,"",@"SHT_CUDA_INFO"
	.align	4


	//----- nvinfo : EIATTR_REGCOUNT
	.align		4
        /*0000*/ 	.byte	0x04, 0x2f
        /*0002*/ 	.short	(.L_1 - .L_0)
	.align		4
.L_0:
        /*0004*/ 	.word	index@(_Z9MatrixMulPxS_S_xxx)
        /*0008*/ 	.word	0x0000001e


	//----- nvinfo : EIATTR_FRAME_SIZE
	.align		4
.L_1:
        /*000c*/ 	.byte	0x04, 0x11
        /*000e*/ 	.short	(.L_3 - .L_2)
	.align		4
.L_2:
        /*0010*/ 	.word	index@(_Z9MatrixMulPxS_S_xxx)
        /*0014*/ 	.word	0x00000000


	//----- nvinfo : EIATTR_MIN_STACK_SIZE
	.align		4
.L_3:
        /*0018*/ 	.byte	0x04, 0x12
        /*001a*/ 	.short	(.L_5 - .L_4)
	.align		4
.L_4:
        /*001c*/ 	.word	index@(_Z9MatrixMulPxS_S_xxx)
        /*0020*/ 	.word	0x00000000
.L_5:


//--------------------- .nv.compat                --------------------------
	.section	.nv.compat,"",@"SHT_CUDA_COMPAT_INFO"
	.align	4
        /*0000*/ 	.byte	0x02, 0x09, 0x00, 0x00, 0x02, 0x02, 0x01, 0x00, 0x02, 0x05, 0x05, 0x00, 0x03, 0x07, 0x01, 0x01
        /*0010*/ 	.byte	0x02, 0x03, 0x00, 0x00, 0x02, 0x06, 0x01, 0x00, 0x04, 0x0b, 0x08, 0x00, 0x09, 0x00, 0x00, 0x00
        /*0020*/ 	.byte	0x00, 0x00, 0x00, 0x00


//--------------------- .nv.info._Z9MatrixMulPxS_S_xxx --------------------------
	.section	.nv.info._Z9MatrixMulPxS_S_xxx,"",@"SHT_CUDA_INFO"
	.sectionflags	@""
	.align	4


	//----- nvinfo : EIATTR_CUDA_API_VERSION
	.align		4
        /*0000*/ 	.byte	0x04, 0x37
        /*0002*/ 	.short	(.L_7 - .L_6)
.L_6:
        /*0004*/ 	.word	0x00000082


	//----- nvinfo : EIATTR_KPARAM_INFO
	.align		4
.L_7:
        /*0008*/ 	.byte	0x04, 0x17
        /*000a*/ 	.short	(.L_9 - .L_8)
.L_8:
        /*000c*/ 	.word	0x00000000
        /*0010*/ 	.short	0x0005
        /*0012*/ 	.short	0x0028
        /*0014*/ 	.byte	0x00, 0xf0, 0x21, 0x00


	//----- nvinfo : EIATTR_KPARAM_INFO
	.align		4
.L_9:
        /*0018*/ 	.byte	0x04, 0x17
        /*001a*/ 	.short	(.L_11 - .L_10)
.L_10:
        /*001c*/ 	.word	0x00000000
        /*0020*/ 	.short	0x0004
        /*0022*/ 	.short	0x0020
        /*0024*/ 	.byte	0x00, 0xf0, 0x21, 0x00


	//----- nvinfo : EIATTR_KPARAM_INFO
	.align		4
.L_11:
        /*0028*/ 	.byte	0x04, 0x17
        /*002a*/ 	.short	(.L_13 - .L_12)
.L_12:
        /*002c*/ 	.word	0x00000000
        /*0030*/ 	.short	0x0003
        /*0032*/ 	.short	0x0018
        /*0034*/ 	.byte	0x00, 0xf0, 0x21, 0x00


	//----- nvinfo : EIATTR_KPARAM_INFO
	.align		4
.L_13:
        /*0038*/ 	.byte	0x04, 0x17
        /*003a*/ 	.short	(.L_15 - .L_14)
.L_14:
        /*003c*/ 	.word	0x00000000
        /*0040*/ 	.short	0x0002
        /*0042*/ 	.short	0x0010
        /*0044*/ 	.byte	0x00, 0xf5, 0x21, 0x00


	//----- nvinfo : EIATTR_KPARAM_INFO
	.align		4
.L_15:
        /*0048*/ 	.byte	0x04, 0x17
        /*004a*/ 	.short	(.L_17 - .L_16)
.L_16:
        /*004c*/ 	.word	0x00000000
        /*0050*/ 	.short	0x0001
        /*0052*/ 	.short	0x0008
        /*0054*/ 	.byte	0x00, 0xf5, 0x21, 0x00


	//----- nvinfo : EIATTR_KPARAM_INFO
	.align		4
.L_17:
        /*0058*/ 	.byte	0x04, 0x17
        /*005a*/ 	.short	(.L_19 - .L_18)
.L_18:
        /*005c*/ 	.word	0x00000000
        /*0060*/ 	.short	0x0000
        /*0062*/ 	.short	0x0000
        /*0064*/ 	.byte	0x00, 0xf5, 0x21, 0x00


	//----- nvinfo : EIATTR_SPARSE_MMA_MASK
	.align		4
.L_19:
        /*0068*/ 	.byte	0x03, 0x50
        /*006a*/ 	.short	0x0000


	//----- nvinfo : EIATTR_MAXREG_COUNT
	.align		4
        /*006c*/ 	.byte	0x03, 0x1b
        /*006e*/ 	.short	0x00ff


	//----- nvinfo : EIATTR_NUM_BARRIERS
	.align		4
        /*0070*/ 	.byte	0x02, 0x4c
        /*0072*/ 	.byte	0x01
	.zero		1


	//----- nvinfo : EIATTR_MERCURY_ISA_VERSION
	.align		4
        /*0074*/ 	.byte	0x03, 0x5f
        /*0076*/ 	.short	0x0101


	//----- nvinfo : EIATTR_VRC_CTA_INIT_COUNT
	.align		4
        /*0078*/ 	.byte	0x02, 0x4a
	.zero		1
	.zero		1


	//----- nvinfo : EIATTR_EXIT_INSTR_OFFSETS
	.align		4
        /*007c*/ 	.byte	0x04, 0x1c
        /*007e*/ 	.short	(.L_21 - .L_20)


	//   ....[0]....
.L_20:
        /*0080*/ 	.word	0x000010c0


	//   ....[1]....
        /*0084*/ 	.word	0x00001150


	//----- nvinfo : EIATTR_CRS_STACK_SIZE
	.align		4
.L_21:
        /*0088*/ 	.byte	0x04, 0x1e
        /*008a*/ 	.short	(.L_23 - .L_22)
.L_22:
        /*008c*/ 	.word	0x00000000


	//----- nvinfo : EIATTR_CBANK_PARAM_SIZE
	.align		4
.L_23:
        /*0090*/ 	.byte	0x03, 0x19
        /*0092*/ 	.short	0x0030


	//----- nvinfo : EIATTR_PARAM_CBANK
	.align		4
        /*0094*/ 	.byte	0x04, 0x0a
        /*0096*/ 	.short	(.L_25 - .L_24)
	.align		4
.L_24:
        /*0098*/ 	.word	index@(.nv.constant0._Z9MatrixMulPxS_S_xxx)
        /*009c*/ 	.short	0x0380
        /*009e*/ 	.short	0x0030


	//----- nvinfo : EIATTR_SW_WAR
	.align		4
.L_25:
        /*00a0*/ 	.byte	0x04, 0x36
        /*00a2*/ 	.short	(.L_27 - .L_26)
.L_26:
        /*00a4*/ 	.word	0x00000008
.L_27:


//--------------------- .nv.callgraph             --------------------------
	.section	.nv.callgraph,"",@"SHT_CUDA_CALLGRAPH"
	.align	4
	.sectionentsize	8
	.align		4
        /*0000*/ 	.word	0x00000000
	.align		4
        /*0004*/ 	.word	0xffffffff
	.align		4
        /*0008*/ 	.word	0x00000000
	.align		4
        /*000c*/ 	.word	0xfffffffe
	.align		4
        /*0010*/ 	.word	0x00000000
	.align		4
        /*0014*/ 	.word	0xfffffffd
	.align		4
        /*0018*/ 	.word	0x00000000
	.align		4
        /*001c*/ 	.word	0xfffffffc


//--------------------- .text._Z9MatrixMulPxS_S_xxx --------------------------
	.section	.text._Z9MatrixMulPxS_S_xxx,"ax",@progbits
	.align	128
        .global         _Z9MatrixMulPxS_S_xxx
        .type           _Z9MatrixMulPxS_S_xxx,@function
        .size           _Z9MatrixMulPxS_S_xxx,(.L_x_5 - _Z9MatrixMulPxS_S_xxx)
        .other          _Z9MatrixMulPxS_S_xxx,@"STO_CUDA_ENTRY STV_DEFAULT"
_Z9MatrixMulPxS_S_xxx:
.text._Z9MatrixMulPxS_S_xxx:
[----:B------:R-:W-:Y:S01]  /*0000*/  LDC R1, c[0x0][0x37c] ;  /* 0x0000df00ff017b82 */ /* 0x000fe20000000800 */
[----:B------:R-:W0:Y:S07]  /*0010*/  S2R R4, SR_TID.Y ;  /* 0x0000000000047919 */ /* 0x000e2e0000002200 */
[----:B------:R-:W1:Y:S01]  /*0020*/  S2UR UR6, SR_CgaCtaId ;  /* 0x00000000000679c3 */ /* 0x000e620000008800 */
[----:B------:R-:W-:Y:S01]  /*0030*/  UMOV UR4, 0x400 ;  /* 0x0000040000047882 */ /* 0x000fe20000000000 */
[----:B------:R-:W2:Y:S01]  /*0040*/  LDCU.64 UR12, c[0x0][0x3a0] ;  /* 0x00007400ff0c77ac */ /* 0x000ea20008000a00 */
[----:B------:R-:W3:Y:S01]  /*0050*/  S2R R0, SR_TID.X ;  /* 0x0000000000007919 */ /* 0x000ee20000002100 */
[----:B------:R-:W-:Y:S01]  /*0060*/  CS2R R20, SRZ ;  /* 0x0000000000147805 */ /* 0x000fe2000001ff00 */
[----:B------:R-:W-:Y:S01]  /*0070*/  UIADD3 UR5, UPT, UPT, UR4, 0x2000, URZ ;  /* 0x0000200004057890 */ /* 0x000fe2000fffe0ff */
[----:B------:R-:W4:Y:S01]  /*0080*/  S2R R17, SR_CTAID.Y ;  /* 0x0000000000117919 */ /* 0x000f220000002600 */
[----:B------:R-:W0:Y:S01]  /*0090*/  LDCU.64 UR10, c[0x0][0x358] ;  /* 0x00006b00ff0a77ac */ /* 0x000e220008000a00 */
[----:B------:R-:W5:Y:S01]  /*00a0*/  S2R R16, SR_CTAID.X ;  /* 0x0000000000107919 */ /* 0x000f620000002500 */
[----:B--2---:R-:W-:-:S02]  /*00b0*/  UISETP.GE.U32.AND UP0, UPT, UR12, -0x1e, UPT ;  /* 0xffffffe20c00788c */ /* 0x004fc4000bf06070 */
[----:B-1----:R-:W-:Y:S02]  /*00c0*/  ULEA UR4, UR6, UR4, 0x18 ;  /* 0x0000000406047291 */ /* 0x002fe4000f8ec0ff */
[----:B------:R-:W-:Y:S02]  /*00d0*/  ULEA UR6, UR6, UR5, 0x18 ;  /* 0x0000000506067291 */ /* 0x000fe4000f8ec0ff */
[----:B------:R-:W-:Y:S02]  /*00e0*/  UISETP.GE.AND.EX UP0, UPT, UR13, -0x1, UPT, UP0 ;  /* 0xffffffff0d00788c */ /* 0x000fe4000bf06300 */
[C---:B0-----:R-:W-:Y:S02]  /*00f0*/  LEA R7, R4.reuse, UR4, 0x8 ;  /* 0x0000000404077c11 */ /* 0x041fe4000f8e40ff */
[----:B------:R-:W-:Y:S02]  /*0100*/  LEA R5, R4, UR6, 0x8 ;  /* 0x0000000604057c11 */ /* 0x000fe4000f8e40ff */
[C---:B---3--:R-:W-:Y:S01]  /*0110*/  LEA R6, R0.reuse, R7, 0x3 ;  /* 0x0000000700067211 */ /* 0x048fe200078e18ff */
[----:B------:R-:W4:Y:S01]  /*0120*/  LDCU UR4, c[0x0][0x364] ;  /* 0x00006c80ff0477ac */ /* 0x000f220008000800 */
[----:B------:R-:W-:-:S03]  /*0130*/  LEA R5, R0, R5, 0x3 ;  /* 0x0000000500057211 */ /* 0x000fc600078e18ff */
[----:B------:R0:W-:Y:S01]  /*0140*/  STS.64 [R6], RZ ;  /* 0x000000ff06007388 */ /* 0x0001e20000000a00 */
[----:B------:R-:W5:Y:S03]  /*0150*/  LDCU UR5, c[0x0][0x360] ;  /* 0x00006c00ff0577ac */ /* 0x000f660008000800 */
[----:B------:R0:W-:Y:S01]  /*0160*/  STS.64 [R5], RZ ;  /* 0x000000ff05007388 */ /* 0x0001e20000000a00 */
[----:B----4-:R-:W-:Y:S02]  /*0170*/  IMAD R17, R17, UR4, R4 ;  /* 0x0000000411117c24 */ /* 0x010fe4000f8e0204 */
[----:B-----5:R-:W-:Y:S01]  /*0180*/  IMAD R16, R16, UR5, R0 ;  /* 0x0000000510107c24 */ /* 0x020fe2000f8e0200 */
[----:B0-----:R-:W-:Y:S06]  /*0190*/  BRA.U !UP0, `(.L_x_0) ;  /* 0x0000000d08b07547 */ /* 0x001fec000b800000 */
[----:B------:R-:W0:Y:S01]  /*01a0*/  LDCU.64 UR14, c[0x0][0x398] ;  /* 0x00007300ff0e77ac */ /* 0x000e220008000a00 */
[----:B------:R-:W-:Y:S01]  /*01b0*/  HFMA2 R3, -RZ, RZ, 0, 0 ;  /* 0x00000000ff037431 */ /* 0x000fe200000001ff */
[----:B------:R-:W-:Y:S02]  /*01c0*/  MOV R2, R0 ;  /* 0x0000000000027202 */ /* 0x000fe40000000f00 */
[----:B------:R-:W-:Y:S01]  /*01d0*/  CS2R R20, SRZ ;  /* 0x0000000000147805 */ /* 0x000fe2000001ff00 */
[----:B------:R-:W-:Y:S01]  /*01e0*/  UIADD3 UR4, UP0, UPT, UR12, -0x1, URZ ;  /* 0xffffffff0c047890 */ /* 0x000fe2000ff1e0ff */
[----:B------:R-:W1:Y:S03]  /*01f0*/  LDCU.64 UR20, c[0x0][0x3a0] ;  /* 0x00007400ff1477ac */ /* 0x000e660008000a00 */
[----:B------:R-:W-:Y:S01]  /*0200*/  UIADD3.X UR8, UPT, UPT, UR13, -0x1, URZ, UP0, !UPT ;  /* 0xffffffff0d087890 */ /* 0x000fe200087fe4ff */
[C---:B------:R-:W-:Y:S01]  /*0210*/  IMAD.WIDE.U32 R18, R17.reuse, UR12, R2 ;  /* 0x0000000c11127c25 */ /* 0x040fe2000f8e0002 */
[----:B------:R-:W-:Y:S01]  /*0220*/  MOV R2, R4 ;  /* 0x0000000400027202 */ /* 0x000fe20000000f00 */
[----:B------:R-:W2:Y:S01]  /*0230*/  LDCU.64 UR16, c[0x0][0x3a8] ;  /* 0x00007500ff1077ac */ /* 0x000ea20008000a00 */
[----:B------:R-:W-:Y:S01]  /*0240*/  LEA R4, R0, UR6, 0x3 ;  /* 0x0000000600047c11 */ /* 0x000fe2000f8e18ff */
[C---:B------:R-:W-:Y:S01]  /*0250*/  IMAD R3, R17.reuse, UR13, R19 ;  /* 0x0000000d11037c24 */ /* 0x040fe2000f8e0213 */
[----:B------:R-:W-:Y:S01]  /*0260*/  USHF.R.S32.HI UR7, URZ, 0x1f, UR8 ;  /* 0x0000001fff077899 */ /* 0x000fe20008011408 */
[----:B0-----:R-:W-:Y:S01]  /*0270*/  ISETP.GE.U32.AND P0, PT, R17, UR14, PT ;  /* 0x0000000e11007c0c */ /* 0x001fe2000bf06070 */
[----:B------:R-:W0:Y:S03]  /*0280*/  LDCU.64 UR18, c[0x0][0x388] ;  /* 0x00007100ff1277ac */ /* 0x000e260008000a00 */
[----:B------:R-:W-:Y:S01]  /*0290*/  ISETP.GE.AND.EX P0, PT, RZ, UR15, PT, P0 ;  /* 0x0000000fff007c0c */ /* 0x000fe2000bf06300 */
[----:B------:R-:W-:Y:S01]  /*02a0*/  ULEA.HI UR7, UP0, UR7, UR4, URZ, 0x5 ;  /* 0x0000000407077291 */ /* 0x000fe2000f8128ff */
[----:B------:R-:W-:Y:S01]  /*02b0*/  UMOV UR5, URZ ;  /* 0x000000ff00057c82 */ /* 0x000fe20008000000 */
[----:B------:R-:W-:-:S02]  /*02c0*/  UMOV UR6, URZ ;  /* 0x000000ff00067c82 */ /* 0x000fc40008000000 */
[----:B------:R-:W-:Y:S01]  /*02d0*/  UIADD3.X UR8, UPT, UPT, URZ, UR8, URZ, UP0, !UPT ;  /* 0x00000008ff087290 */ /* 0x000fe200087fe4ff */
[----:B------:R-:W-:-:S03]  /*02e0*/  UMOV UR4, URZ ;  /* 0x000000ff00047c82 */ /* 0x000fc60008000000 */
[----:B------:R-:W-:Y:S02]  /*02f0*/  USHF.R.S64 UR7, UR7, 0x5, UR8 ;  /* 0x0000000507077899 */ /* 0x000fe40008001008 */
[----:B-12---:R-:W-:-:S12]  /*0300*/  USHF.R.S32.HI UR8, URZ, 0x5, UR8 ;  /* 0x00000005ff087899 */ /* 0x006fd80008011408 */
.L_x_3:
[----:B------:R-:W-:-:S04]  /*0310*/  ISETP.GE.U32.AND P1, PT, R0, UR20, PT ;  /* 0x0000001400007c0c */ /* 0x000fc8000bf26070 */
[----:B------:R-:W-:-:S04]  /*0320*/  ISETP.GE.AND.EX P1, PT, RZ, UR21, PT, P1 ;  /* 0x00000015ff007c0c */ /* 0x000fc8000bf26310 */
[----:B------:R-:W-:-:S13]  /*0330*/  PLOP3.LUT P1, PT, P0, P1, PT, 0xf8, 0x8f ;  /* 0x00000000008f781c */ /* 0x000fda0000723f70 */
[----:B------:R-:W1:Y:S01]  /*0340*/  @!P1 LDC.64 R8, c[0x0][0x380] ;  /* 0x0000e000ff089b82 */ /* 0x000e620000000a00 */
[----:B------:R-:W-:-:S04]  /*0350*/  @!P1 IADD3 R10, P2, PT, R18, UR4, RZ ;  /* 0x00000004120a9c10 */ /* 0x000fc8000ff5e0ff */
[----:B------:R-:W-:Y:S02]  /*0360*/  @!P1 IADD3.X R11, PT, PT, RZ, R3, RZ, P2, !PT ;  /* 0x00000003ff0b9210 */ /* 0x000fe400017fe4ff */
[----:B-1----:R-:W-:-:S04]  /*0370*/  @!P1 LEA R8, P2, R10, R8, 0x3 ;  /* 0x000000080a089211 */ /* 0x002fc800078418ff */
[----:B------:R-:W-:Y:S02]  /*0380*/  @!P1 LEA.HI.X R9, R10, R9, R11, 0x3, P2 ;  /* 0x000000090a099211 */ /* 0x000fe400010f1c0b */
[----:B------:R-:W-:-:S06]  /*0390*/  CS2R R10, SRZ ;  /* 0x00000000000a7805 */ /* 0x000fcc000001ff00 */
[----:B------:R1:W5:Y:S01]  /*03a0*/  @!P1 LDG.E.64 R10, desc[UR10][R8.64] ;  /* 0x0000000a080a9981 */ /* 0x000362000c1e1b00 */
[----:B------:R-:W-:Y:S01]  /*03b0*/  ISETP.GE.U32.AND P1, PT, R16, UR16, PT ;  /* 0x0000001010007c0c */ /* 0x000fe2000bf26070 */
[----:B------:R-:W-:Y:S01]  /*03c0*/  BSSY.RECONVERGENT B0, `(.L_x_1) ;  /* 0x000000e000007945 */ /* 0x000fe20003800200 */
[----:B------:R-:W-:Y:S02]  /*03d0*/  CS2R R24, SRZ ;  /* 0x0000000000187805 */ /* 0x000fe4000001ff00 */
[----:B------:R-:W-:-:S13]  /*03e0*/  ISETP.GE.AND.EX P1, PT, RZ, UR17, PT, P1 ;  /* 0x00000011ff007c0c */ /* 0x000fda000bf26310 */
[----:B-1----:R-:W-:Y:S05]  /*03f0*/  @P1 BRA `(.L_x_2) ;  /* 0x0000000000281947 */ /* 0x002fea0003800000 */
[----:B------:R-:W-:-:S04]  /*0400*/  ISETP.GE.U32.AND P1, PT, R2, UR20, PT ;  /* 0x0000001402007c0c */ /* 0x000fc8000bf26070 */
[----:B------:R-:W-:-:S13]  /*0410*/  ISETP.GE.AND.EX P1, PT, RZ, UR21, PT, P1 ;  /* 0x00000015ff007c0c */ /* 0x000fda000bf26310 */
[----:B------:R-:W-:Y:S05]  /*0420*/  @P1 BRA `(.L_x_2) ;  /* 0x00000000001c1947 */ /* 0x000fea0003800000 */
[----:B------:R-:W-:Y:S01]  /*0430*/  HFMA2 R9, -RZ, RZ, 0, 0 ;  /* 0x00000000ff097431 */ /* 0x000fe200000001ff */
[----:B------:R-:W-:-:S05]  /*0440*/  MOV R8, R16 ;  /* 0x0000001000087202 */ /* 0x000fca0000000f00 */
[----:B------:R-:W-:-:S04]  /*0450*/  IMAD.WIDE.U32 R8, R2, UR16, R8 ;  /* 0x0000001002087c25 */ /* 0x000fc8000f8e0008 */
[----:B------:R-:W-:Y:S01]  /*0460*/  IMAD R9, R2, UR17, R9 ;  /* 0x0000001102097c24 */ /* 0x000fe2000f8e0209 */
[----:B0-----:R-:W-:-:S04]  /*0470*/  LEA R12, P1, R8, UR18, 0x3 ;  /* 0x00000012080c7c11 */ /* 0x001fc8000f8218ff */
[----:B------:R-:W-:-:S05]  /*0480*/  LEA.HI.X R13, R8, UR19, R9, 0x3, P1 ;  /* 0x00000013080d7c11 */ /* 0x000fca00088f1c09 */
[----:B------:R1:W5:Y:S04]  /*0490*/  LDG.E.64 R24, desc[UR10][R12.64] ;  /* 0x0000000a0c187981 */ /* 0x000368000c1e1b00 */
.L_x_2:
[----:B0-----:R-:W-:Y:S05]  /*04a0*/  BSYNC.RECONVERGENT B0 ;  /* 0x0000000000007941 */ /* 0x001fea0003800200 */
.L_x_1:
[----:B-----5:R-:W-:Y:S01]  /*04b0*/  STS.64 [R6], R10 ;  /* 0x0000000a06007388 */ /* 0x020fe20000000a00 */
[----:B------:R-:W-:Y:S01]  /*04c0*/  UIADD3 UR5, UP0, UPT, UR5, 0x1, URZ ;  /* 0x0000000105057890 */ /* 0x000fe2000ff1e0ff */
[----:B------:R-:W-:Y:S01]  /*04d0*/  IADD3 R0, PT, PT, R0, 0x20, RZ ;  /* 0x0000002000007810 */ /* 0x000fe20007ffe0ff */
[----:B------:R-:W-:Y:S01]  /*04e0*/  UIADD3 UR4, UPT, UPT, UR4, 0x20, URZ ;  /* 0x0000002004047890 */ /* 0x000fe2000fffe0ff */
[----:B------:R-:W-:Y:S01]  /*04f0*/  STS.64 [R5], R24 ;  /* 0x0000001805007388 */ /* 0x000fe20000000a00 */
[----:B------:R-:W-:Y:S01]  /*0500*/  UIADD3.X UR6, UPT, UPT, URZ, UR6, URZ, UP0, !UPT ;  /* 0x00000006ff067290 */ /* 0x000fe200087fe4ff */
[----:B------:R-:W-:Y:S01]  /*0510*/  IADD3 R2, PT, PT, R2, 0x20, RZ ;  /* 0x0000002002027810 */ /* 0x000fe20007ffe0ff */
[----:B------:R-:W-:Y:S01]  /*0520*/  UISETP.GE.U32.AND UP0, UPT, UR7, UR5, UPT ;  /* 0x000000050700728c */ /* 0x000fe2000bf06070 */
[----:B------:R-:W-:Y:S03]  /*0530*/  BAR.SYNC.DEFER_BLOCKING 0x0 ;  /* 0x0000000000007b1d */ /* 0x000fe60000010000 */
[----:B------:R-:W-:-:S03]  /*0540*/  UISETP.GE.AND.EX UP0, UPT, UR8, UR6, UPT, UP0 ;  /* 0x000000060800728c */ /* 0x000fc6000bf06300 */
[----:B------:R-:W-:Y:S04]  /*0550*/  LDS.64 R8, [R4] ;  /* 0x0000000004087984 */ /* 0x000fe80000000a00 */
[----:B-1----:R-:W0:Y:S04]  /*0560*/  LDS.128 R12, [R7] ;  /* 0x00000000070c7984 */ /* 0x002e280000000c00 */
[----:B------:R-:W1:Y:S01]  /*0570*/  LDS.64 R22, [R4+0x100] ;  /* 0x0001000004167984 */ /* 0x000e620000000a00 */
[----:B0-----:R-:W-:Y:S02]  /*0580*/  IMAD R9, R9, R12, RZ ;  /* 0x0000000c09097224 */ /* 0x001fe400078e02ff */
[----:B------:R-:W-:-:S04]  /*0590*/  IMAD.WIDE.U32 R20, R12, R8, R20 ;  /* 0x000000080c147225 */ /* 0x000fc800078e0014 */
[----:B------:R-:W-:Y:S02]  /*05a0*/  IMAD R27, R13, R8, R9 ;  /* 0x000000080d1b7224 */ /* 0x000fe400078e0209 */
[----:B------:R-:W-:Y:S01]  /*05b0*/  LDS.64 R12, [R4+0x200] ;  /* 0x00020000040c7984 */ /* 0x000fe20000000a00 */
[-C--:B-1----:R-:W-:Y:S02]  /*05c0*/  IMAD R23, R23, R14.reuse, RZ ;  /* 0x0000000e17177224 */ /* 0x082fe400078e02ff */
[----:B------:R-:W-:Y:S01]  /*05d0*/  IADD3 R21, PT, PT, R21, R27, RZ ;  /* 0x0000001b15157210 */ /* 0x000fe20007ffe0ff */
[----:B------:R-:W0:Y:S01]  /*05e0*/  LDS.128 R8, [R7+0x10] ;  /* 0x0000100007087984 */ /* 0x000e220000000c00 */
[C---:B------:R-:W-:Y:S02]  /*05f0*/  IMAD R15, R22.reuse, R15, R23 ;  /* 0x0000000f160f7224 */ /* 0x040fe400078e0217 */
[----:B------:R-:W-:Y:S02]  /*0600*/  IMAD.WIDE.U32 R22, R22, R14, R20 ;  /* 0x0000000e16167225 */ /* 0x000fe400078e0014 */
[----:B------:R-:W1:Y:S03]  /*0610*/  LDS.64 R20, [R4+0x300] ;  /* 0x0003000004147984 */ /* 0x000e660000000a00 */
[----:B------:R-:W-:Y:S01]  /*0620*/  IADD3 R23, PT, PT, R23, R15, RZ ;  /* 0x0000000f17177210 */ /* 0x000fe20007ffe0ff */
[----:B0-----:R-:W-:-:S02]  /*0630*/  IMAD R25, R13, R8, RZ ;  /* 0x000000080d197224 */ /* 0x001fc400078e02ff */
        /* <DEDUP_REMOVED lines=10> */
[----:B------:R-:W-:Y:S01]  /*06e0*/  LDS.64 R22, [R4+0x600] ;  /* 0x0006000004167984 */ /* 0x000fe20000000a00 */
[----:B0-----:R-:W-:-:S04]  /*06f0*/  IMAD R9, R9, R12, RZ ;  /* 0x0000000c09097224 */ /* 0x001fc800078e02ff */
[-C--:B------:R-:W-:Y:S02]  /*0700*/  IMAD R25, R13, R8.reuse, R9 ;  /* 0x000000080d197224 */ /* 0x080fe400078e0209 */
[----:B------:R-:W-:Y:S02]  /*0710*/  IMAD.WIDE.U32 R12, R12, R8, R10 ;  /* 0x000000080c0c7225 */ /* 0x000fe400078e000a */
[----:B------:R-:W0:Y:S02]  /*0720*/  LDS.128 R8, [R7+0x30] ;  /* 0x0000300007087984 */ /* 0x000e240000000c00 */
[----:B-1----:R-:W-:Y:S01]  /*0730*/  IMAD R21, R21, R14, RZ ;  /* 0x0000000e15157224 */ /* 0x002fe200078e02ff */
[----:B------:R-:W-:-:S03]  /*0740*/  IADD3 R13, PT, PT, R13, R25, RZ ;  /* 0x000000190d0d7210 */ /* 0x000fc60007ffe0ff */
[C---:B------:R-:W-:Y:S02]  /*0750*/  IMAD R15, R20.reuse, R15, R21 ;  /* 0x0000000f140f7224 */ /* 0x040fe400078e0215 */
[----:B------:R-:W-:Y:S02]  /*0760*/  IMAD.WIDE.U32 R12, R20, R14, R12 ;  /* 0x0000000e140c7225 */ /* 0x000fe400078e000c */
[----:B------:R-:W1:Y:S03]  /*0770*/  LDS.64 R20, [R4+0x700] ;  /* 0x0007000004147984 */ /* 0x000e660000000a00 */
[----:B------:R-:W-:Y:S01]  /*0780*/  IADD3 R13, PT, PT, R13, R15, RZ ;  /* 0x0000000f0d0d7210 */ /* 0x000fe20007ffe0ff */
[----:B0-----:R-:W-:-:S04]  /*0790*/  IMAD R25, R23, R8, RZ ;  /* 0x0000000817197224 */ /* 0x001fc800078e02ff */
[-C--:B------:R-:W-:Y:S02]  /*07a0*/  IMAD R25, R9, R22.reuse, R25 ;  /* 0x0000001609197224 */ /* 0x080fe400078e0219 */
[----:B------:R-:W-:Y:S02]  /*07b0*/  IMAD.WIDE.U32 R22, R8, R22, R12 ;  /* 0x0000001608167225 */ /* 0x000fe400078e000c */
[----:B------:R-:W-:Y:S02]  /*07c0*/  LDS.64 R8, [R4+0x800] ;  /* 0x0008000004087984 */ /* 0x000fe40000000a00 */
[----:B-1----:R-:W-:Y:S01]  /*07d0*/  IMAD R21, R21, R10, RZ ;  /* 0x0000000a15157224 */ /* 0x002fe200078e02ff */
[----:B------:R-:W-:Y:S01]  /*07e0*/  IADD3 R23, PT, PT, R23, R25, RZ ;  /* 0x0000001917177210 */ /* 0x000fe20007ffe0ff */
[----:B------:R-:W0:Y:S02]  /*07f0*/  LDS.128 R12, [R7+0x40] ;  /* 0x00004000070c7984 */ /* 0x000e240000000c00 */
[----:B------:R-:W-:-:S02]  /*0800*/  IMAD R25, R20, R11, R21 ;  /* 0x0000000b14197224 */ /* 0x000fc400078e0215 */
        /* <DEDUP_REMOVED lines=113> */
[----:B------:R-:W-:Y:S04]  /*0f20*/  LDS.64 R22, [R4+0x1f00] ;  /* 0x001f000004167984 */ /* 0x000fe80000000a00 */
        /* <DEDUP_REMOVED lines=8> */
[----:B------:R-:W-:-:S05]  /*0fb0*/  IMAD.WIDE.U32 R12, R20, R14, R12 ;  /* 0x0000000e140c7225 */ /* 0x000fca00078e000c */
[----:B------:R-:W-:Y:S01]  /*0fc0*/  IADD3 R13, PT, PT, R13, R21, RZ ;  /* 0x000000150d0d7210 */ /* 0x000fe20007ffe0ff */
[----:B0-----:R-:W-:-:S04]  /*0fd0*/  IMAD R15, R25, R8, RZ ;  /* 0x00000008190f7224 */ /* 0x001fc800078e02ff */
[-C--:B------:R-:W-:Y:S02]  /*0fe0*/  IMAD R15, R9, R24.reuse, R15 ;  /* 0x00000018090f7224 */ /* 0x080fe400078e020f */
[----:B------:R-:W-:-:S04]  /*0ff0*/  IMAD.WIDE.U32 R8, R8, R24, R12 ;  /* 0x0000001808087225 */ /* 0x000fc800078e000c */
[----:B------:R-:W-:Y:S01]  /*1000*/  IMAD R13, R23, R10, RZ ;  /* 0x0000000a170d7224 */ /* 0x000fe200078e02ff */
[----:B------:R-:W-:-:S03]  /*1010*/  IADD3 R9, PT, PT, R9, R15, RZ ;  /* 0x0000000f09097210 */ /* 0x000fc60007ffe0ff */
[C---:B------:R-:W-:Y:S02]  /*1020*/  IMAD R13, R22.reuse, R11, R13 ;  /* 0x0000000b160d7224 */ /* 0x040fe400078e020d */
[----:B------:R-:W-:-:S05]  /*1030*/  IMAD.WIDE.U32 R20, R22, R10, R8 ;  /* 0x0000000a16147225 */ /* 0x000fca00078e0008 */
[----:B------:R-:W-:Y:S01]  /*1040*/  IADD3 R21, PT, PT, R21, R13, RZ ;  /* 0x0000000d15157210 */ /* 0x000fe20007ffe0ff */
[----:B------:R-:W-:Y:S06]  /*1050*/  BRA.U UP0, `(.L_x_3) ;  /* 0xfffffff100ac7547 */ /* 0x000fec000b83ffff */
.L_x_0:
[----:B------:R-:W0:Y:S01]  /*1060*/  LDCU.64 UR12, c[0x0][0x3a8] ;  /* 0x00007500ff0c77ac */ /* 0x000e220008000a00 */
[----:B------:R-:W1:Y:S01]  /*1070*/  LDCU.64 UR14, c[0x0][0x398] ;  /* 0x00007300ff0e77ac */ /* 0x000e620008000a00 */
[----:B0-----:R-:W-:Y:S02]  /*1080*/  ISETP.GE.U32.AND P0, PT, R16, UR12, PT ;  /* 0x0000000c10007c0c */ /* 0x001fe4000bf06070 */
[----:B-1----:R-:W-:Y:S02]  /*1090*/  ISETP.GE.U32.AND P1, PT, R17, UR14, PT ;  /* 0x0000000e11007c0c */ /* 0x002fe4000bf26070 */
[----:B------:R-:W-:-:S04]  /*10a0*/  ISETP.GE.AND.EX P0, PT, RZ, UR13, PT, P0 ;  /* 0x0000000dff007c0c */ /* 0x000fc8000bf06300 */
[----:B------:R-:W-:-:S13]  /*10b0*/  ISETP.GE.OR.EX P0, PT, RZ, UR15, P0, P1 ;  /* 0x0000000fff007c0c */ /* 0x000fda0008706710 */
[----:B------:R-:W-:Y:S05]  /*10c0*/  @P0 EXIT ;  /* 0x000000000000094d */ /* 0x000fea0003800000 */
[----:B------:R-:W0:Y:S01]  /*10d0*/  LDCU.64 UR4, c[0x0][0x390] ;  /* 0x00007200ff0477ac */ /* 0x000e220008000a00 */
[----:B------:R-:W-:Y:S01]  /*10e0*/  HFMA2 R3, -RZ, RZ, 0, 0 ;  /* 0x00000000ff037431 */ /* 0x000fe200000001ff */
[----:B------:R-:W-:-:S05]  /*10f0*/  MOV R2, R16 ;  /* 0x0000001000027202 */ /* 0x000fca0000000f00 */
[----:B------:R-:W-:-:S04]  /*1100*/  IMAD.WIDE.U32 R2, R17, UR12, R2 ;  /* 0x0000000c11027c25 */ /* 0x000fc8000f8e0002 */
[----:B------:R-:W-:Y:S01]  /*1110*/  IMAD R17, R17, UR13, R3 ;  /* 0x0000000d11117c24 */ /* 0x000fe2000f8e0203 */
[----:B0-----:R-:W-:-:S04]  /*1120*/  LEA R4, P0, R2, UR4, 0x3 ;  /* 0x0000000402047c11 */ /* 0x001fc8000f8018ff */
[----:B------:R-:W-:-:S05]  /*1130*/  LEA.HI.X R5, R2, UR5, R17, 0x3, P0 ;  /* 0x0000000502057c11 */ /* 0x000fca00080f1c11 */
[----:B------:R-:W-:Y:S01]  /*1140*/  STG.E.64 desc[UR10][R4.64], R20 ;  /* 0x0000001404007986 */ /* 0x000fe2000c101b0a */
[----:B------:R-:W-:Y:S05]  /*1150*/  EXIT ;  /* 0x000000000000794d */ /* 0x000fea0003800000 */
.L_x_4:
[----:B------:R-:W-:-:S00]  /*1160*/  BRA `(.L_x_4) ;  /* 0xfffffffc00fc7947 */ /* 0x000fc0000383ffff */
[----:B------:R-:W-:-:S00]  /*1170*/  NOP ;  /* 0x0000000000007918 */ /* 0x000fc00000000000 */
        /* <DEDUP_REMOVED lines=8> */
.L_x_5:


//--------------------- .nv.shared._Z9MatrixMulPxS_S_xxx --------------------------
	.section	.nv.shared._Z9MatrixMulPxS_S_xxx,"aw",@nobits
	.sectionflags	@""
	.align	8
.nv.shared._Z9MatrixMulPxS_S_xxx:
	.zero		17408


//--------------------- .nv.shared.reserved.0     --------------------------
	.section	.nv.shared.reserved.0,"aw",@nobits
	.weak		__nv_reservedSMEM_offset_0_alias
	.size		__nv_reservedSMEM_offset_0_alias, 0, 64
	.other		__nv_reservedSMEM_offset_0_alias,@"STO_CUDA_RESERVED_SHARED STV_DEFAULT"
__nv_reservedSMEM_offset_0_alias:
	.zero		0
	.zero		64


//--------------------- .nv.constant0._Z9MatrixMulPxS_S_xxx --------------------------
	.section	.nv.constant0._Z9MatrixMulPxS_S_xxx,"a",@progbits
	.sectionflags	@""
	.align	4
.nv.constant0._Z9MatrixMulPxS_S_xxx:
	.zero		944


//--------------------- SYMBOLS --------------------------

	.type		.nv.reservedSmem.offset0,@object
	.size		.nv.reservedSmem.offset0,0x4
	.type		.nv.reservedSmem.cap,@object
	.size		.nv.reservedSmem.cap,0x4
